	.headerflags	@"EF_CUDA_TEXMODE_UNIFIED EF_CUDA_64BIT_ADDRESS EF_CUDA_ACCELERATORS EF_CUDA_SM90 EF_CUDA_VIRTUAL_SM(EF_CUDA_SM90)"
	.elftype	@"ET_EXEC"


//--------------------- .nv.info                  --------------------------
	.section	.nv.info,"",@"SHT_CUDA_INFO"
	.align	4


	//----- nvinfo : EIATTR_REGCOUNT
	.align		4
        /*0000*/ 	.byte	0x04, 0x2f
        /*0002*/ 	.short	(.L_1 - .L_0)
	.align		4
.L_0:
        /*0004*/ 	.word	index@(triton_red_fused__to_copy_add_mul_sum_5)
        /*0008*/ 	.word	0x00000020


	//----- nvinfo : EIATTR_MIN_STACK_SIZE
	.align		4
.L_1:
        /*000c*/ 	.byte	0x04, 0x12
        /*000e*/ 	.short	(.L_3 - .L_2)
	.align		4
.L_2:
        /*0010*/ 	.word	index@(triton_red_fused__to_copy_add_mul_sum_5)
        /*0014*/ 	.word	0x00000000


	//----- nvinfo : EIATTR_FRAME_SIZE
	.align		4
.L_3:
        /*0018*/ 	.byte	0x04, 0x11
        /*001a*/ 	.short	(.L_5 - .L_4)
	.align		4
.L_4:
        /*001c*/ 	.word	index@(triton_red_fused__to_copy_add_mul_sum_5)
        /*0020*/ 	.word	0x00000000


	//----- nvinfo : EIATTR_MIN_STACK_SIZE
	.align		4
.L_5:
        /*0024*/ 	.byte	0x04, 0x12
        /*0026*/ 	.short	(.L_7 - .L_6)
	.align		4
.L_6:
        /*0028*/ 	.word	index@(triton_red_fused__to_copy_add_mul_sum_5)
        /*002c*/ 	.word	0x00000000
.L_7:


//--------------------- .nv.info.triton_red_fused__to_copy_add_mul_sum_5 --------------------------
	.section	.nv.info.triton_red_fused__to_copy_add_mul_sum_5,"",@"SHT_CUDA_INFO"
	.sectionflags	@""
	.align	4


	//----- nvinfo : EIATTR_CUDA_API_VERSION
	.align		4
        /*0000*/ 	.byte	0x04, 0x37
        /*0002*/ 	.short	(.L_9 - .L_8)
.L_8:
        /*0004*/ 	.word	0x0000007c


	//----- nvinfo : EIATTR_KPARAM_INFO
	.align		4
.L_9:
        /*0008*/ 	.byte	0x04, 0x17
        /*000a*/ 	.short	(.L_11 - .L_10)
.L_10:
        /*000c*/ 	.word	0x00000000
        /*0010*/ 	.short	0x0007
        /*0012*/ 	.short	0x0030
        /*0014*/ 	.byte	0x00, 0xf4, 0x21, 0x00


	//----- nvinfo : EIATTR_KPARAM_INFO
	.align		4
.L_11:
        /*0018*/ 	.byte	0x04, 0x17
        /*001a*/ 	.short	(.L_13 - .L_12)
.L_12:
        /*001c*/ 	.word	0x00000000
        /*0020*/ 	.short	0x0006
        /*0022*/ 	.short	0x002c
        /*0024*/ 	.byte	0x00, 0xf0, 0x11, 0x00


	//----- nvinfo : EIATTR_KPARAM_INFO
	.align		4
.L_13:
        /*0028*/ 	.byte	0x04, 0x17
        /*002a*/ 	.short	(.L_15 - .L_14)
.L_14:
        /*002c*/ 	.word	0x00000000
        /*0030*/ 	.short	0x0005
        /*0032*/ 	.short	0x0028
        /*0034*/ 	.byte	0x00, 0xf0, 0x11, 0x00


	//----- nvinfo : EIATTR_KPARAM_INFO
	.align		4
.L_15:
        /*0038*/ 	.byte	0x04, 0x17
        /*003a*/ 	.short	(.L_17 - .L_16)
.L_16:
        /*003c*/ 	.word	0x00000000
        /*0040*/ 	.short	0x0004
        /*0042*/ 	.short	0x0020
        /*0044*/ 	.byte	0x00, 0xf4, 0x21, 0x00


	//----- nvinfo : EIATTR_KPARAM_INFO
	.align		4
.L_17:
        /*0048*/ 	.byte	0x04, 0x17
        /*004a*/ 	.short	(.L_19 - .L_18)
.L_18:
        /*004c*/ 	.word	0x00000000
        /*0050*/ 	.short	0x0003
        /*0052*/ 	.short	0x0018
        /*0054*/ 	.byte	0x00, 0xf4, 0x21, 0x00


	//----- nvinfo : EIATTR_KPARAM_INFO
	.align		4
.L_19:
        /*0058*/ 	.byte	0x04, 0x17
        /*005a*/ 	.short	(.L_21 - .L_20)
.L_20:
        /*005c*/ 	.word	0x00000000
        /*0060*/ 	.short	0x0002
        /*0062*/ 	.short	0x0010
        /*0064*/ 	.byte	0x00, 0xf4, 0x21, 0x00


	//----- nvinfo : EIATTR_KPARAM_INFO
	.align		4
.L_21:
        /*0068*/ 	.byte	0x04, 0x17
        /*006a*/ 	.short	(.L_23 - .L_22)
.L_22:
        /*006c*/ 	.word	0x00000000
        /*0070*/ 	.short	0x0001
        /*0072*/ 	.short	0x0008
        /*0074*/ 	.byte	0x00, 0xf4, 0x21, 0x00


	//----- nvinfo : EIATTR_KPARAM_INFO
	.align		4
.L_23:
        /*0078*/ 	.byte	0x04, 0x17
        /*007a*/ 	.short	(.L_25 - .L_24)
.L_24:
        /*007c*/ 	.word	0x00000000
        /*0080*/ 	.short	0x0000
        /*0082*/ 	.short	0x0000
        /*0084*/ 	.byte	0x00, 0xf4, 0x21, 0x00


	//----- nvinfo : EIATTR_SPARSE_MMA_MASK
	.align		4
.L_25:
        /*0088*/ 	.byte	0x03, 0x50
        /*008a*/ 	.short	0x0000


	//----- nvinfo : EIATTR_MAXREG_COUNT
	.align		4
        /*008c*/ 	.byte	0x03, 0x1b
        /*008e*/ 	.short	0x00ff


	//----- nvinfo : EIATTR_COOP_GROUP_MASK_REGIDS
	.align		4
        /*0090*/ 	.byte	0x04, 0x29
        /*0092*/ 	.short	(.L_27 - .L_26)


	//   ....[0]....
.L_26:
        /*0094*/ 	.word	0xffffffff


	//   ....[1]....
        /*0098*/ 	.word	0xffffffff


	//   ....[2]....
        /*009c*/ 	.word	0xffffffff


	//   ....[3]....
        /*00a0*/ 	.word	0xffffffff


	//   ....[4]....
        /*00a4*/ 	.word	0xffffffff


	//   ....[5]....
        /*00a8*/ 	.word	0xffffffff


	//   ....[6]....
        /*00ac*/ 	.word	0xffffffff


	//----- nvinfo : EIATTR_COOP_GROUP_INSTR_OFFSETS
	.align		4
.L_27:
        /*00b0*/ 	.byte	0x04, 0x28
        /*00b2*/ 	.short	(.L_29 - .L_28)


	//   ....[0]....
.L_28:
        /*00b4*/ 	.word	0x00000eb0


	//   ....[1]....
        /*00b8*/ 	.word	0x00000ef0


	//   ....[2]....
        /*00bc*/ 	.word	0x00000f60


	//   ....[3]....
        /*00c0*/ 	.word	0x00000f80


	//   ....[4]....
        /*00c4*/ 	.word	0x00000fc0


	//   ....[5]....
        /*00c8*/ 	.word	0x00000fd0


	//   ....[6]....
        /*00cc*/ 	.word	0x000010b0


	//----- nvinfo : EIATTR_EXIT_INSTR_OFFSETS
	.align		4
.L_29:
        /*00d0*/ 	.byte	0x04, 0x1c
        /*00d2*/ 	.short	(.L_31 - .L_30)


	//   ....[0]....
.L_30:
        /*00d4*/ 	.word	0x00001150


	//   ....[1]....
        /*00d8*/ 	.word	0x000011c0


	//----- nvinfo : EIATTR_REQNTID
	.align		4
.L_31:
        /*00dc*/ 	.byte	0x04, 0x10
        /*00de*/ 	.short	(.L_33 - .L_32)
.L_32:
        /*00e0*/ 	.word	0x00000040
        /*00e4*/ 	.word	0x00000001
        /*00e8*/ 	.word	0x00000001


	//----- nvinfo : EIATTR_CBANK_PARAM_SIZE
	.align		4
.L_33:
        /*00ec*/ 	.byte	0x03, 0x19
        /*00ee*/ 	.short	0x0038


	//----- nvinfo : EIATTR_PARAM_CBANK
	.align		4
        /*00f0*/ 	.byte	0x04, 0x0a
        /*00f2*/ 	.short	(.L_35 - .L_34)
	.align		4
.L_34:
        /*00f4*/ 	.word	index@(.nv.constant0.triton_red_fused__to_copy_add_mul_sum_5)
        /*00f8*/ 	.short	0x0210
        /*00fa*/ 	.short	0x0038


	//----- nvinfo : EIATTR_SW_WAR
	.align		4
.L_35:
        /*00fc*/ 	.byte	0x04, 0x36
        /*00fe*/ 	.short	(.L_37 - .L_36)
.L_36:
        /*0100*/ 	.word	0x00000008
.L_37:


//--------------------- .nv.callgraph             --------------------------
	.section	.nv.callgraph,"",@"SHT_CUDA_CALLGRAPH"
	.align	4
	.sectionentsize	8
	.align		4
        /*0000*/ 	.word	0x00000000
	.align		4
        /*0004*/ 	.word	0xffffffff
	.align		4
        /*0008*/ 	.word	0x00000000
	.align		4
        /*000c*/ 	.word	0xfffffffe
	.align		4
        /*0010*/ 	.word	0x00000000
	.align		4
        /*0014*/ 	.word	0xfffffffd
	.align		4
        /*0018*/ 	.word	0x00000000
	.align		4
        /*001c*/ 	.word	0xfffffffc


//--------------------- .text.triton_red_fused__to_copy_add_mul_sum_5 --------------------------
	.section	.text.triton_red_fused__to_copy_add_mul_sum_5,"ax",@progbits
	.sectionflags	@"SHF_BARRIERS=1"
	.align	128
        .global         triton_red_fused__to_copy_add_mul_sum_5
        .type           triton_red_fused__to_copy_add_mul_sum_5,@function
        .size           triton_red_fused__to_copy_add_mul_sum_5,(.L_x_5 - triton_red_fused__to_copy_add_mul_sum_5)
        .other          triton_red_fused__to_copy_add_mul_sum_5,@"STO_CUDA_ENTRY STV_DEFAULT"
triton_red_fused__to_copy_add_mul_sum_5:
.text.triton_red_fused__to_copy_add_mul_sum_5:
[----:B------:R-:W0:Y:S02]  /*0000*/  LDC R1, c[0x0][0x28] ;  /* 0x00000a00ff017b82 */ /* 0x000e240000000800 */
[----:B------:R-:W1:Y:S01]  /*0010*/  S2R R0, SR_TID.X ;  /* 0x0000000000007919 */ /* 0x000e620000002100 */
[----:B------:R-:W-:Y:S01]  /*0020*/  ULDC UR4, c[0x0][0x23c] ;  /* 0x00008f0000047ab9 */ /* 0x000fe20000000800 */
[----:B------:R-:W-:Y:S01]  /*0030*/  ULDC.64 UR6, c[0x0][0x208] ;  /* 0x0000820000067ab9 */ /* 0x000fe20000000a00 */
[----:B------:R-:W-:Y:S01]  /*0040*/  MOV R2, UR4 ;  /* 0x0000000400027c02 */ /* 0x000fe20008000f00 */
[----:B------:R-:W2:Y:S01]  /*0050*/  S2R R5, SR_CTAID.X ;  /* 0x0000000000057919 */ /* 0x000ea20000002500 */
[----:B------:R-:W-:Y:S01]  /*0060*/  HFMA2.MMA R8, -RZ, RZ, 0, 0 ;  /* 0x00000000ff087435 */ /* 0x000fe200000001ff */
[----:B------:R-:W-:Y:S02]  /*0070*/  MOV R3, RZ ;  /* 0x000000ff00037202 */ /* 0x000fe40000000f00 */
[----:B------:R-:W-:Y:S02]  /*0080*/  ISETP.GE.AND P0, PT, R2, 0x1, PT ;  /* 0x000000010200780c */ /* 0x000fe40003f06270 */
[----:B-1----:R-:W-:-:S02]  /*0090*/  SHF.L.U32 R4, R0, 0x1, RZ ;  /* 0x0000000100047819 */ /* 0x002fc400000006ff */
[----:B--2---:R-:W-:Y:S02]  /*00a0*/  SHF.L.U32 R5, R5, 0x3, RZ ;  /* 0x0000000305057819 */ /* 0x004fe400000006ff */
[----:B------:R-:W-:-:S07]  /*00b0*/  LOP3.LUT R4, R4, 0x6, RZ, 0xc0, !PT ;  /* 0x0000000604047812 */ /* 0x000fce00078ec0ff */
[----:B------:R-:W-:Y:S05]  /*00c0*/  @!P0 BRA `(.L_x_0) ;  /* 0x0000000c00788947 */ /* 0x000fea0003800000 */
[----:B------:R-:W-:Y:S02]  /*00d0*/  ISETP.GT.AND P1, PT, R2, 0x30, PT ;  /* 0x000000300200780c */ /* 0x000fe40003f24270 */
[----:B------:R-:W-:Y:S02]  /*00e0*/  SHF.R.U32.HI R6, RZ, 0x2, R0 ;  /* 0x00000002ff067819 */ /* 0x000fe40000011600 */
[----:B------:R-:W-:Y:S02]  /*00f0*/  PLOP3.LUT P0, PT, PT, PT, PT, 0x80, 0x0 ;  /* 0x000000000000781c */ /* 0x000fe40003f0f070 */
[----:B------:R-:W-:Y:S02]  /*0100*/  SGXT.U32 R6, R6, 0x4 ;  /* 0x000000040606781a */ /* 0x000fe40000000000 */
[----:B------:R-:W-:Y:S02]  /*0110*/  MOV R8, RZ ;  /* 0x000000ff00087202 */ /* 0x000fe40000000f00 */
[----:B------:R-:W-:-:S02]  /*0120*/  LEA R21, R6, R5, 0xc ;  /* 0x0000000506157211 */ /* 0x000fc400078e60ff */
[----:B------:R-:W-:Y:S02]  /*0130*/  MOV R3, RZ ;  /* 0x000000ff00037202 */ /* 0x000fe40000000f00 */
[----:B------:R-:W-:Y:S02]  /*0140*/  MOV R25, RZ ;  /* 0x000000ff00197202 */ /* 0x000fe40000000f00 */
[----:B------:R-:W-:Y:S01]  /*0150*/  IADD3 R21, R4, R21, RZ ;  /* 0x0000001504157210 */ /* 0x000fe20007ffe0ff */
[----:B------:R-:W-:Y:S06]  /*0160*/  @!P1 BRA `(.L_x_1) ;  /* 0x0000000400d49947 */ /* 0x000fec0003800000 */
[----:B------:R-:W1:Y:S01]  /*0170*/  LDC.64 R10, c[0x0][0x210] ;  /* 0x00008400ff0a7b82 */ /* 0x000e620000000a00 */
[----:B------:R-:W-:Y:S02]  /*0180*/  PLOP3.LUT P0, PT, PT, PT, PT, 0x8, 0x0 ;  /* 0x000000000000781c */ /* 0x000fe40003f0e170 */
[----:B------:R-:W-:-:S05]  /*0190*/  IADD3 R20, R2, -0x30, RZ ;  /* 0xffffffd002147810 */ /* 0x000fca0007ffe0ff */
[----:B------:R-:W2:Y:S08]  /*01a0*/  LDC.64 R12, c[0x0][0x218] ;  /* 0x00008600ff0c7b82 */ /* 0x000eb00000000a00 */
[----:B------:R-:W3:Y:S08]  /*01b0*/  LDC.64 R14, c[0x0][0x220] ;  /* 0x00008800ff0e7b82 */ /* 0x000ef00000000a00 */
[----:B-1----:R-:W4:Y:S02]  /*01c0*/  LDC.64 R16, c[0x0][0x228] ;  /* 0x00008a00ff107b82 */ /* 0x002f240000000a00 */
.L_x_2:
[----:B------:R-:W1:Y:S01]  /*01d0*/  LDC R2, c[0x0][0x23c] ;  /* 0x00008f00ff027b82 */ /* 0x000e620000000800 */
[----:B------:R-:W-:Y:S01]  /*01e0*/  IADD3 R29, R6, R25, RZ ;  /* 0x00000019061d7210 */ /* 0x000fe20007ffe0ff */
[----:B------:R-:W-:Y:S01]  /*01f0*/  HFMA2.MMA R9, -RZ, RZ, 0, 0 ;  /* 0x00000000ff097435 */ /* 0x000fe200000001ff */
[----:B------:R-:W-:Y:S01]  /*0200*/  MOV R7, RZ ;  /* 0x000000ff00077202 */ /* 0x000fe20000000f00 */
[----:B------:R-:W-:Y:S01]  /*0210*/  IMAD.WIDE R18, R21, 0x2, R10 ;  /* 0x0000000215127825 */ /* 0x000fe200078e020a */
[----:B------:R-:W-:-:S03]  /*0220*/  HFMA2.MMA R24, -RZ, RZ, 0, 0 ;  /* 0x00000000ff187435 */ /* 0x000fc600000001ff */
[----:B--2---:R-:W-:Y:S01]  /*0230*/  IMAD.WIDE R22, R21, 0x2, R12 ;  /* 0x0000000215167825 */ /* 0x004fe200078e020c */
[----:B-1----:R-:W-:-:S03]  /*0240*/  ISETP.GE.AND P1, PT, R29, R2, PT ;  /* 0x000000021d00720c */ /* 0x002fc60003f26270 */
[----:B---3--:R-:W-:-:S04]  /*0250*/  IMAD.WIDE R26, R21, 0x2, R14 ;  /* 0x00000002151a7825 */ /* 0x008fc800078e020e */
[----:B----4-:R-:W-:-:S06]  /*0260*/  IMAD.WIDE R28, R29, 0x4, R16 ;  /* 0x000000041d1c7825 */ /* 0x010fcc00078e0210 */
[----:B------:R-:W2:Y:S04]  /*0270*/  @!P1 LDG.E.EF R9, desc[UR6][R18.64] ;  /* 0x0000000612099981 */ /* 0x000ea8000c0e1900 */
[----:B------:R1:W3:Y:S04]  /*0280*/  @!P1 LDG.E.EF R7, desc[UR6][R22.64] ;  /* 0x0000000616079981 */ /* 0x0002e8000c0e1900 */
[----:B------:R4:W5:Y:S01]  /*0290*/  @!P1 LDG.E.EF R24, desc[UR6][R26.64] ;  /* 0x000000061a189981 */ /* 0x000962000c0e1900 */
[----:B-1----:R-:W-:-:S06]  /*02a0*/  CS2R R22, SRZ ;  /* 0x0000000000167805 */ /* 0x002fcc000001ff00 */
[----:B------:R-:W5:Y:S01]  /*02b0*/  @!P1 LDG.E.EL R22, desc[UR6][R28.64] ;  /* 0x000000061c169981 */ /* 0x000f62000c2e1900 */
[----:B----4-:R-:W-:Y:S02]  /*02c0*/  IADD3 R27, R6, 0x10, R25 ;  /* 0x00000010061b7810 */ /* 0x010fe40007ffe019 */
[----:B------:R-:W-:Y:S02]  /*02d0*/  MOV R26, R8 ;  /* 0x00000008001a7202 */ /* 0x000fe40000000f00 */
[----:B------:R-:W-:Y:S01]  /*02e0*/  ISETP.GE.AND P2, PT, R27, R2, PT ;  /* 0x000000021b00720c */ /* 0x000fe20003f46270 */
[----:B--2---:R-:W-:Y:S02]  /*02f0*/  HADD2.F32 R19, -RZ, R9.H0_H0 ;  /* 0x20000009ff137230 */ /* 0x004fe40000004100 */
[----:B---3--:R-:W-:-:S05]  /*0300*/  HADD2.F32 R18, -RZ, R7.H0_H0 ;  /* 0x20000007ff127230 */ /* 0x008fca0000004100 */
[----:B------:R-:W-:Y:S01]  /*0310*/  FADD R19, R19, R18 ;  /* 0x0000001213137221 */ /* 0x000fe20000000000 */
[----:B-----5:R-:W-:-:S05]  /*0320*/  HADD2.F32 R18, -RZ, R24.H0_H0 ;  /* 0x20000018ff127230 */ /* 0x020fca0000004100 */
[----:B------:R-:W-:-:S04]  /*0330*/  FMUL R8, R18, R22 ;  /* 0x0000001612087220 */ /* 0x000fc80000400000 */
[----:B------:R-:W-:Y:S01]  /*0340*/  @!P1 FFMA R26, R19, R8, R26 ;  /* 0x00000008131a9223 */ /* 0x000fe2000000001a */
[----:B------:R-:W-:-:S04]  /*0350*/  IMAD.WIDE R18, R27, 0x4, R16 ;  /* 0x000000041b127825 */ /* 0x000fc800078e0210 */
[----:B------:R-:W-:Y:S01]  /*0360*/  HADD2.F32 R29, -RZ, R24.H1_H1 ;  /* 0x30000018ff1d7230 */ /* 0x000fe20000004100 */
[----:B------:R1:W2:Y:S01]  /*0370*/  @!P2 LDG.E.EL R23, desc[UR6][R18.64] ;  /* 0x000000061217a981 */ /* 0x0002a2000c2e1900 */
[----:B------:R-:W-:Y:S02]  /*0380*/  HADD2.F32 R27, -RZ, R9.H1_H1 ;  /* 0x30000009ff1b7230 */ /* 0x000fe40000004100 */
[----:B------:R-:W-:Y:S02]  /*0390*/  HADD2.F32 R8, -RZ, R7.H1_H1 ;  /* 0x30000007ff087230 */ /* 0x000fe40000004100 */
[----:B------:R-:W-:Y:S01]  /*03a0*/  FMUL R24, R29, R22 ;  /* 0x000000161d187220 */ /* 0x000fe20000400000 */
[----:B------:R-:W-:Y:S02]  /*03b0*/  MOV R22, RZ ;  /* 0x000000ff00167202 */ /* 0x000fe40000000f00 */
[----:B-1----:R-:W-:-:S05]  /*03c0*/  IADD3 R19, R21, 0x10000, RZ ;  /* 0x0001000015137810 */ /* 0x002fca0007ffe0ff */
[----:B------:R-:W-:Y:S01]  /*03d0*/  IMAD.WIDE R28, R19, 0x2, R12 ;  /* 0x00000002131c7825 */ /* 0x000fe200078e020c */
[----:B------:R-:W-:-:S04]  /*03e0*/  HFMA2.MMA R7, -RZ, RZ, 0, 0 ;  /* 0x00000000ff077435 */ /* 0x000fc800000001ff */
[----:B------:R1:W3:Y:S01]  /*03f0*/  @!P2 LDG.E.EF R22, desc[UR6][R28.64] ;  /* 0x000000061c16a981 */ /* 0x0002e2000c0e1900 */
[----:B------:R-:W-:Y:S01]  /*0400*/  FADD R27, R27, R8 ;  /* 0x000000081b1b7221 */ /* 0x000fe20000000000 */
[----:B------:R-:W-:Y:S01]  /*0410*/  IMAD.WIDE R8, R19, 0x2, R10 ;  /* 0x0000000213087825 */ /* 0x000fe200078e020a */
[----:B-1----:R-:W-:-:S03]  /*0420*/  HFMA2.MMA R28, -RZ, RZ, 0, 0 ;  /* 0x00000000ff1c7435 */ /* 0x002fc600000001ff */
[----:B------:R-:W-:Y:S01]  /*0430*/  IMAD.WIDE R18, R19, 0x2, R14 ;  /* 0x0000000213127825 */ /* 0x000fe200078e020e */
[----:B------:R-:W4:Y:S06]  /*0440*/  @!P2 LDG.E.EF R7, desc[UR6][R8.64] ;  /* 0x000000060807a981 */ /* 0x000f2c000c0e1900 */
[----:B------:R1:W5:Y:S01]  /*0450*/  @!P2 LDG.E.EF R28, desc[UR6][R18.64] ;  /* 0x00000006121ca981 */ /* 0x000362000c0e1900 */
[----:B------:R-:W-:Y:S01]  /*0460*/  @!P1 FFMA R3, R27, R24, R3 ;  /* 0x000000181b039223 */ /* 0x000fe20000000003 */
[----:B------:R-:W-:-:S04]  /*0470*/  IADD3 R27, R6, 0x20, R25 ;  /* 0x00000020061b7810 */ /* 0x000fc80007ffe019 */
[----:B------:R-:W-:Y:S02]  /*0480*/  ISETP.GE.AND P1, PT, R27, R2, PT ;  /* 0x000000021b00720c */ /* 0x000fe40003f26270 */
[----:B------:R-:W-:-:S05]  /*0490*/  IADD3 R29, R21, 0x20000, RZ ;  /* 0x00020000151d7810 */ /* 0x000fca0007ffe0ff */
[----:B-1----:R-:W-:-:S04]  /*04a0*/  IMAD.WIDE R18, R29, 0x2, R10 ;  /* 0x000000021d127825 */ /* 0x002fc800078e020a */
[----:B---3--:R-:W-:Y:S02]  /*04b0*/  HADD2.F32 R9, -RZ, R22.H0_H0 ;  /* 0x20000016ff097230 */ /* 0x008fe40000004100 */
[----:B----4-:R-:W-:Y:S02]  /*04c0*/  HADD2.F32 R24, -RZ, R7.H0_H0 ;  /* 0x20000007ff187230 */ /* 0x010fe40000004100 */
[----:B-----5:R-:W-:-:S03]  /*04d0*/  HADD2.F32 R8, -RZ, R28.H0_H0 ;  /* 0x2000001cff087230 */ /* 0x020fc60000004100 */
[----:B------:R-:W-:Y:S02]  /*04e0*/  FADD R9, R24, R9 ;  /* 0x0000000918097221 */ /* 0x000fe40000000000 */
[----:B--2---:R-:W-:-:S04]  /*04f0*/  FMUL R8, R8, R23 ;  /* 0x0000001708087220 */ /* 0x004fc80000400000 */
[----:B------:R-:W-:Y:S01]  /*0500*/  @!P2 FFMA R26, R9, R8, R26 ;  /* 0x00000008091aa223 */ /* 0x000fe2000000001a */
[----:B------:R-:W-:-:S04]  /*0510*/  IMAD.WIDE R8, R27, 0x4, R16 ;  /* 0x000000041b087825 */ /* 0x000fc800078e0210 */
[----:B------:R-:W-:Y:S01]  /*0520*/  HADD2.F32 R27, -RZ, R7.H1_H1 ;  /* 0x30000007ff1b7230 */ /* 0x000fe20000004100 */
[----:B------:R-:W-:Y:S01]  /*0530*/  HFMA2.MMA R7, -RZ, RZ, 0, 0 ;  /* 0x00000000ff077435 */ /* 0x000fe200000001ff */
[----:B------:R-:W-:Y:S02]  /*0540*/  HADD2.F32 R28, -RZ, R28.H1_H1 ;  /* 0x3000001cff1c7230 */ /* 0x000fe40000004100 */
[----:B------:R-:W-:Y:S01]  /*0550*/  HADD2.F32 R22, -RZ, R22.H1_H1 ;  /* 0x30000016ff167230 */ /* 0x000fe20000004100 */
[----:B------:R-:W-:-:S04]  /*0560*/  MOV R24, RZ ;  /* 0x000000ff00187202 */ /* 0x000fc80000000f00 */
[----:B------:R-:W-:Y:S02]  /*0570*/  FADD R27, R27, R22 ;  /* 0x000000161b1b7221 */ /* 0x000fe40000000000 */
[----:B------:R1:W2:Y:S04]  /*0580*/  @!P1 LDG.E.EF R7, desc[UR6][R18.64] ;  /* 0x0000000612079981 */ /* 0x0002a8000c0e1900 */
[----:B------:R3:W4:Y:S01]  /*0590*/  @!P1 LDG.E.EL R24, desc[UR6][R8.64] ;  /* 0x0000000608189981 */ /* 0x000722000c2e1900 */
[----:B-1----:R-:W-:Y:S01]  /*05a0*/  FMUL R19, R28, R23 ;  /* 0x000000171c137220 */ /* 0x002fe20000400000 */
[----:B------:R-:W-:Y:S01]  /*05b0*/  MOV R28, RZ ;  /* 0x000000ff001c7202 */ /* 0x000fe20000000f00 */
[----:B------:R-:W-:Y:S01]  /*05c0*/  IMAD.WIDE R22, R29, 0x2, R12 ;  /* 0x000000021d167825 */ /* 0x000fe200078e020c */
[----:B------:R-:W-:-:S04]  /*05d0*/  HFMA2.MMA R18, -RZ, RZ, 0, 0 ;  /* 0x00000000ff127435 */ /* 0x000fc800000001ff */
[----:B------:R-:W5:Y:S01]  /*05e0*/  @!P1 LDG.E.EF R28, desc[UR6][R22.64] ;  /* 0x00000006161c9981 */ /* 0x000f62000c0e1900 */
[----:B---3--:R-:W-:-:S05]  /*05f0*/  IMAD.WIDE R8, R29, 0x2, R14 ;  /* 0x000000021d087825 */ /* 0x008fca00078e020e */
[----:B------:R-:W3:Y:S01]  /*0600*/  @!P1 LDG.E.EF R18, desc[UR6][R8.64] ;  /* 0x0000000608129981 */ /* 0x000ee2000c0e1900 */
[----:B------:R-:W-:Y:S01]  /*0610*/  @!P2 FFMA R3, R27, R19, R3 ;  /* 0x000000131b03a223 */ /* 0x000fe20000000003 */
[----:B--2---:R-:W-:Y:S02]  /*0620*/  HADD2.F32 R27, -RZ, R7.H0_H0 ;  /* 0x20000007ff1b7230 */ /* 0x004fe40000004100 */
[----:B-----5:R-:W-:-:S05]  /*0630*/  HADD2.F32 R29, -RZ, R28.H0_H0 ;  /* 0x2000001cff1d7230 */ /* 0x020fca0000004100 */
[----:B------:R-:W-:Y:S01]  /*0640*/  FADD R19, R27, R29 ;  /* 0x0000001d1b137221 */ /* 0x000fe20000000000 */
[----:B------:R-:W-:Y:S01]  /*0650*/  IADD3 R29, R6, 0x30, R25 ;  /* 0x00000030061d7810 */ /* 0x000fe20007ffe019 */
[----:B---3--:R-:W-:-:S03]  /*0660*/  HADD2.F32 R27, -RZ, R18.H0_H0 ;  /* 0x20000012ff1b7230 */ /* 0x008fc60000004100 */
[----:B------:R-:W-:Y:S02]  /*0670*/  ISETP.GE.AND P2, PT, R29, R2, PT ;  /* 0x000000021d00720c */ /* 0x000fe40003f46270 */
[----:B----4-:R-:W-:Y:S01]  /*0680*/  FMUL R22, R27, R24 ;  /* 0x000000181b167220 */ /* 0x010fe20000400000 */
[----:B------:R-:W-:Y:S01]  /*0690*/  IADD3 R27, R21, 0x30000, RZ ;  /* 0x00030000151b7810 */ /* 0x000fe20007ffe0ff */
[----:B------:R-:W-:-:S04]  /*06a0*/  IMAD.WIDE R8, R29, 0x4, R16 ;  /* 0x000000041d087825 */ /* 0x000fc800078e0210 */
[----:B------:R-:W-:Y:S01]  /*06b0*/  @!P1 FFMA R26, R19, R22, R26 ;  /* 0x00000016131a9223 */ /* 0x000fe2000000001a */
[----:B------:R-:W-:Y:S01]  /*06c0*/  CS2R R22, SRZ ;  /* 0x0000000000167805 */ /* 0x000fe2000001ff00 */
[----:B------:R-:W-:Y:S02]  /*06d0*/  HADD2.F32 R29, -RZ, R18.H1_H1 ;  /* 0x30000012ff1d7230 */ /* 0x000fe40000004100 */
[----:B------:R-:W-:-:S03]  /*06e0*/  IMAD.WIDE R18, R27, 0x2, R10 ;  /* 0x000000021b127825 */ /* 0x000fc600078e020a */
[----:B------:R1:W2:Y:S01]  /*06f0*/  @!P2 LDG.E.EL R22, desc[UR6][R8.64] ;  /* 0x000000060816a981 */ /* 0x0002a2000c2e1900 */
[----:B------:R-:W-:Y:S02]  /*0700*/  HADD2.F32 R7, -RZ, R7.H1_H1 ;  /* 0x30000007ff077230 */ /* 0x000fe40000004100 */
[----:B------:R-:W-:Y:S01]  /*0710*/  HADD2.F32 R28, -RZ, R28.H1_H1 ;  /* 0x3000001cff1c7230 */ /* 0x000fe20000004100 */
[----:B------:R3:W4:Y:S01]  /*0720*/  @!P2 LDG.E.EF R23, desc[UR6][R18.64] ;  /* 0x000000061217a981 */ /* 0x000722000c0e1900 */
[----:B------:R-:W-:-:S03]  /*0730*/  FMUL R24, R29, R24 ;  /* 0x000000181d187220 */ /* 0x000fc60000400000 */
[----:B------:R-:W-:Y:S01]  /*0740*/  FADD R7, R7, R28 ;  /* 0x0000001c07077221 */ /* 0x000fe20000000000 */
[----:B------:R-:W-:-:S04]  /*0750*/  IMAD.WIDE R28, R27, 0x2, R12 ;  /* 0x000000021b1c7825 */ /* 0x000fc800078e020c */
[----:B-1----:R-:W-:Y:S01]  /*0760*/  IMAD.WIDE R8, R27, 0x2, R14 ;  /* 0x000000021b087825 */ /* 0x002fe200078e020e */
[----:B---3--:R-:W-:-:S06]  /*0770*/  CS2R R18, SRZ ;  /* 0x0000000000127805 */ /* 0x008fcc000001ff00 */
[----:B------:R-:W3:Y:S04]  /*0780*/  @!P2 LDG.E.EF R18, desc[UR6][R28.64] ;  /* 0x000000061c12a981 */ /* 0x000ee8000c0e1900 */
[----:B------:R-:W5:Y:S01]  /*0790*/  @!P2 LDG.E.EF R19, desc[UR6][R8.64] ;  /* 0x000000060813a981 */ /* 0x000f62000c0e1900 */
[----:B------:R-:W-:Y:S01]  /*07a0*/  IADD3 R25, R25, 0x40, RZ ;  /* 0x0000004019197810 */ /* 0x000fe20007ffe0ff */
[----:B------:R-:W-:-:S03]  /*07b0*/  @!P1 FFMA R3, R7, R24, R3 ;  /* 0x0000001807039223 */ /* 0x000fc60000000003 */
[----:B------:R-:W-:Y:S02]  /*07c0*/  ISETP.GE.AND P1, PT, R25, R20, PT ;  /* 0x000000141900720c */ /* 0x000fe40003f26270 */
[----:B------:R-:W-:Y:S01]  /*07d0*/  IADD3 R21, R21, 0x40000, RZ ;  /* 0x0004000015157810 */ /* 0x000fe20007ffe0ff */
[----:B----4-:R-:W-:Y:S02]  /*07e0*/  HADD2.F32 R7, -RZ, R23.H0_H0 ;  /* 0x20000017ff077230 */ /* 0x010fe40000004100 */
[----:B------:R-:W-:Y:S02]  /*07f0*/  HADD2.F32 R23, -RZ, R23.H1_H1 ;  /* 0x30000017ff177230 */ /* 0x000fe40000004100 */
[----:B---3--:R-:W-:Y:S02]  /*0800*/  HADD2.F32 R24, -RZ, R18.H0_H0 ;  /* 0x20000012ff187230 */ /* 0x008fe40000004100 */
[----:B-----5:R-:W-:-:S03]  /*0810*/  HADD2.F32 R27, -RZ, R19.H0_H0 ;  /* 0x20000013ff1b7230 */ /* 0x020fc60000004100 */
[----:B------:R-:W-:Y:S01]  /*0820*/  FADD R7, R7, R24 ;  /* 0x0000001807077221 */ /* 0x000fe20000000000 */
[----:B------:R-:W-:Y:S02]  /*0830*/  HADD2.F32 R18, -RZ, R18.H1_H1 ;  /* 0x30000012ff127230 */ /* 0x000fe40000004100 */
[----:B------:R-:W-:Y:S02]  /*0840*/  HADD2.F32 R19, -RZ, R19.H1_H1 ;  /* 0x30000013ff137230 */ /* 0x000fe40000004100 */
[----:B--2---:R-:W-:Y:S01]  /*0850*/  FMUL R8, R27, R22 ;  /* 0x000000161b087220 */ /* 0x004fe20000400000 */
[----:B------:R-:W-:-:S03]  /*0860*/  FADD R18, R23, R18 ;  /* 0x0000001217127221 */ /* 0x000fc60000000000 */
[----:B------:R-:W-:Y:S01]  /*0870*/  @!P2 FFMA R26, R7, R8, R26 ;  /* 0x00000008071aa223 */ /* 0x000fe2000000001a */
[----:B------:R-:W-:-:S04]  /*0880*/  FMUL R22, R19, R22 ;  /* 0x0000001613167220 */ /* 0x000fc80000400000 */
[----:B------:R-:W-:Y:S01]  /*0890*/  @!P2 FFMA R3, R18, R22, R3 ;  /* 0x000000161203a223 */ /* 0x000fe20000000003 */
[----:B------:R-:W-:Y:S01]  /*08a0*/  MOV R8, R26 ;  /* 0x0000001a00087202 */ /* 0x000fe20000000f00 */
[----:B------:R-:W-:Y:S06]  /*08b0*/  @!P1 BRA `(.L_x_2) ;  /* 0xfffffff800449947 */ /* 0x000fec000383ffff */
.L_x_1:
[----:B------:R-:W-:-:S04]  /*08c0*/  IADD3 R7, -R25, R2, RZ ;  /* 0x0000000219077210 */ /* 0x000fc80007ffe1ff */
[----:B------:R-:W-:-:S13]  /*08d0*/  ISETP.GT.AND P1, PT, R7, 0x10, PT ;  /* 0x000000100700780c */ /* 0x000fda0003f24270 */
[----:B------:R-:W-:Y:S05]  /*08e0*/  @!P1 BRA `(.L_x_3) ;  /* 0x0000000000f49947 */ /* 0x000fea0003800000 */
[----:B------:R-:W1:Y:S01]  /*08f0*/  LDC.64 R18, c[0x0][0x210] ;  /* 0x00008400ff127b82 */ /* 0x000e620000000a00 */
[----:B------:R-:W-:Y:S01]  /*0900*/  IADD3 R9, R25, 0x10, RZ ;  /* 0x0000001019097810 */ /* 0x000fe20007ffe0ff */
[----:B------:R-:W-:Y:S01]  /*0910*/  HFMA2.MMA R24, -RZ, RZ, 0, 0 ;  /* 0x00000000ff187435 */ /* 0x000fe200000001ff */
[----:B------:R-:W-:Y:S02]  /*0920*/  IADD3 R25, R6, R25, RZ ;  /* 0x0000001906197210 */ /* 0x000fe40007ffe0ff */
[----:B------:R-:W-:Y:S02]  /*0930*/  IADD3 R27, R6, R9, RZ ;  /* 0x00000009061b7210 */ /* 0x000fe40007ffe0ff */
[-C--:B------:R-:W-:Y:S01]  /*0940*/  ISETP.GE.AND P0, PT, R25, R2.reuse, PT ;  /* 0x000000021900720c */ /* 0x080fe20003f06270 */
[----:B------:R-:W2:Y:S01]  /*0950*/  LDC.64 R14, c[0x0][0x218] ;  /* 0x00008600ff0e7b82 */ /* 0x000ea20000000a00 */
[----:B------:R-:W-:-:S07]  /*0960*/  ISETP.GE.AND P1, PT, R27, R2, PT ;  /* 0x000000021b00720c */ /* 0x000fce0003f26270 */
[----:B------:R-:W3:Y:S01]  /*0970*/  LDC.64 R10, c[0x0][0x220] ;  /* 0x00008800ff0a7b82 */ /* 0x000ee20000000a00 */
[----:B------:R-:W-:-:S07]  /*0980*/  IADD3 R7, R21, 0x10000, RZ ;  /* 0x0001000015077810 */ /* 0x000fce0007ffe0ff */
[----:B------:R-:W4:Y:S01]  /*0990*/  LDC.64 R12, c[0x0][0x228] ;  /* 0x00008a00ff0c7b82 */ /* 0x000f220000000a00 */
[--C-:B-1----:R-:W-:Y:S01]  /*09a0*/  IMAD.WIDE R16, R21, 0x2, R18.reuse ;  /* 0x0000000215107825 */ /* 0x102fe200078e0212 */
[----:B------:R-:W-:Y:S01]  /*09b0*/  HFMA2.MMA R26, -RZ, RZ, 0, 0 ;  /* 0x00000000ff1a7435 */ /* 0x000fe200000001ff */
[----:B------:R-:W-:Y:S02]  /*09c0*/  MOV R20, RZ ;  /* 0x000000ff00147202 */ /* 0x000fe40000000f00 */
[----:B------:R-:W-:Y:S01]  /*09d0*/  IMAD.WIDE R18, R7, 0x2, R18 ;  /* 0x0000000207127825 */ /* 0x000fe200078e0212 */
[----:B------:R1:W5:Y:S03]  /*09e0*/  @!P0 LDG.E.EF R24, desc[UR6][R16.64] ;  /* 0x0000000610188981 */ /* 0x000366000c0e1900 */
[--C-:B--2---:R-:W-:Y:S01]  /*09f0*/  IMAD.WIDE R22, R21, 0x2, R14.reuse ;  /* 0x0000000215167825 */ /* 0x104fe200078e020e */
[----:B------:R-:W2:Y:S03]  /*0a00*/  @!P1 LDG.E.EF R20, desc[UR6][R18.64] ;  /* 0x0000000612149981 */ /* 0x000ea6000c0e1900 */
[----:B------:R-:W-:Y:S01]  /*0a10*/  IMAD.WIDE R14, R7, 0x2, R14 ;  /* 0x00000002070e7825 */ /* 0x000fe200078e020e */
[----:B-1----:R-:W-:-:S03]  /*0a20*/  CS2R R16, SRZ ;  /* 0x0000000000107805 */ /* 0x002fc6000001ff00 */
[----:B---3--:R-:W-:Y:S01]  /*0a30*/  IMAD.WIDE R28, R21, 0x2, R10 ;  /* 0x00000002151c7825 */ /* 0x008fe200078e020a */
[----:B------:R4:W3:Y:S01]  /*0a40*/  @!P1 LDG.E.EF R26, desc[UR6][R14.64] ;  /* 0x000000060e1a9981 */ /* 0x0008e2000c0e1900 */
[----:B------:R-:W-:-:S03]  /*0a50*/  MOV R21, RZ ;  /* 0x000000ff00157202 */ /* 0x000fc60000000f00 */
[----:B------:R5:W3:Y:S04]  /*0a60*/  @!P0 LDG.E.EF R16, desc[UR6][R22.64] ;  /* 0x0000000616108981 */ /* 0x000ae8000c0e1900 */
[----:B------:R-:W3:Y:S01]  /*0a70*/  @!P0 LDG.E.EF R17, desc[UR6][R28.64] ;  /* 0x000000061c118981 */ /* 0x000ee2000c0e1900 */
[----:B----4-:R-:W-:Y:S01]  /*0a80*/  IMAD.WIDE R14, R25, 0x4, R12 ;  /* 0x00000004190e7825 */ /* 0x010fe200078e020c */
[----:B------:R-:W-:-:S03]  /*0a90*/  CS2R R18, SRZ ;  /* 0x0000000000127805 */ /* 0x000fc6000001ff00 */
[----:B------:R-:W-:Y:S01]  /*0aa0*/  IMAD.WIDE R10, R7, 0x2, R10 ;  /* 0x00000002070a7825 */ /* 0x000fe200078e020a */
[----:B------:R1:W4:Y:S03]  /*0ab0*/  @!P0 LDG.E.EL R21, desc[UR6][R14.64] ;  /* 0x000000060e158981 */ /* 0x000326000c2e1900 */
[----:B------:R-:W-:Y:S01]  /*0ac0*/  IMAD.WIDE R12, R27, 0x4, R12 ;  /* 0x000000041b0c7825 */ /* 0x000fe200078e020c */
[----:B------:R1:W4:Y:S04]  /*0ad0*/  @!P1 LDG.E.EF R18, desc[UR6][R10.64] ;  /* 0x000000060a129981 */ /* 0x000328000c0e1900 */
[----:B------:R4:W4:Y:S01]  /*0ae0*/  @!P1 LDG.E.EL R19, desc[UR6][R12.64] ;  /* 0x000000060c139981 */ /* 0x000922000c2e1900 */
[----:B-----5:R-:W-:-:S02]  /*0af0*/  HADD2.F32 R22, -RZ, R24.H0_H0 ;  /* 0x20000018ff167230 */ /* 0x020fc40000004100 */
[----:B------:R-:W-:Y:S02]  /*0b00*/  HADD2.F32 R24, -RZ, R24.H1_H1 ;  /* 0x30000018ff187230 */ /* 0x000fe40000004100 */
[----:B--2---:R-:W-:Y:S02]  /*0b10*/  HADD2.F32 R27, -RZ, R20.H0_H0 ;  /* 0x20000014ff1b7230 */ /* 0x004fe40000004100 */
[----:B---3--:R-:W-:Y:S02]  /*0b20*/  HADD2.F32 R23, -RZ, R16.H0_H0 ;  /* 0x20000010ff177230 */ /* 0x008fe40000004100 */
[----:B------:R-:W-:Y:S02]  /*0b30*/  HADD2.F32 R25, -RZ, R16.H1_H1 ;  /* 0x30000010ff197230 */ /* 0x000fe40000004100 */
[----:B-1----:R-:W-:Y:S02]  /*0b40*/  HADD2.F32 R14, -RZ, R17.H0_H0 ;  /* 0x20000011ff0e7230 */ /* 0x002fe40000004100 */
[----:B------:R-:W-:-:S02]  /*0b50*/  HADD2.F32 R16, -RZ, R17.H1_H1 ;  /* 0x30000011ff107230 */ /* 0x000fc40000004100 */
[----:B------:R-:W-:Y:S01]  /*0b60*/  FADD R10, R24, R25 ;  /* 0x00000019180a7221 */ /* 0x000fe20000000000 */
[----:B------:R-:W-:Y:S01]  /*0b70*/  FADD R15, R22, R23 ;  /* 0x00000017160f7221 */ /* 0x000fe20000000000 */
[-C--:B----4-:R-:W-:Y:S01]  /*0b80*/  FMUL R12, R14, R21.reuse ;  /* 0x000000150e0c7220 */ /* 0x090fe20000400000 */
[----:B------:R-:W-:Y:S01]  /*0b90*/  FMUL R21, R16, R21 ;  /* 0x0000001510157220 */ /* 0x000fe20000400000 */
[----:B------:R-:W-:Y:S02]  /*0ba0*/  HADD2.F32 R28, -RZ, R26.H0_H0 ;  /* 0x2000001aff1c7230 */ /* 0x000fe40000004100 */
[----:B------:R-:W-:Y:S01]  /*0bb0*/  FFMA R15, R15, R12, R8 ;  /* 0x0000000c0f0f7223 */ /* 0x000fe20000000008 */
[----:B------:R-:W-:Y:S01]  /*0bc0*/  FFMA R10, R10, R21, R3 ;  /* 0x000000150a0a7223 */ /* 0x000fe20000000003 */
[----:B------:R-:W-:Y:S02]  /*0bd0*/  HADD2.F32 R14, -RZ, R18.H0_H0 ;  /* 0x20000012ff0e7230 */ /* 0x000fe40000004100 */
[----:B------:R-:W-:-:S02]  /*0be0*/  HADD2.F32 R20, -RZ, R20.H1_H1 ;  /* 0x30000014ff147230 */ /* 0x000fc40000004100 */
[----:B------:R-:W-:Y:S02]  /*0bf0*/  HADD2.F32 R13, -RZ, R26.H1_H1 ;  /* 0x3000001aff0d7230 */ /* 0x000fe40000004100 */
[----:B------:R-:W-:Y:S01]  /*0c00*/  HADD2.F32 R18, -RZ, R18.H1_H1 ;  /* 0x30000012ff127230 */ /* 0x000fe20000004100 */
[----:B------:R-:W-:Y:S01]  /*0c10*/  FSEL R3, R10, R3, !P0 ;  /* 0x000000030a037208 */ /* 0x000fe20004000000 */
[-C--:B------:R-:W-:Y:S01]  /*0c20*/  FMUL R10, R14, R19.reuse ;  /* 0x000000130e0a7220 */ /* 0x080fe20000400000 */
[----:B------:R-:W-:Y:S01]  /*0c30*/  FSEL R8, R15, R8, !P0 ;  /* 0x000000080f087208 */ /* 0x000fe20004000000 */
[----:B------:R-:W-:Y:S01]  /*0c40*/  FADD R11, R27, R28 ;  /* 0x0000001c1b0b7221 */ /* 0x000fe20000000000 */
[----:B------:R-:W-:Y:S01]  /*0c50*/  FADD R12, R20, R13 ;  /* 0x0000000d140c7221 */ /* 0x000fe20000000000 */
[----:B------:R-:W-:Y:S01]  /*0c60*/  FMUL R19, R18, R19 ;  /* 0x0000001312137220 */ /* 0x000fe20000400000 */
[----:B------:R-:W-:Y:S01]  /*0c70*/  PLOP3.LUT P0, PT, PT, PT, PT, 0x8, 0x0 ;  /* 0x000000000000781c */ /* 0x000fe20003f0e170 */
[----:B------:R-:W-:Y:S01]  /*0c80*/  @!P1 FFMA R8, R11, R10, R8 ;  /* 0x0000000a0b089223 */ /* 0x000fe20000000008 */
[----:B------:R-:W-:Y:S01]  /*0c90*/  IADD3 R25, R9, 0x10, RZ ;  /* 0x0000001009197810 */ /* 0x000fe20007ffe0ff */
[----:B------:R-:W-:Y:S01]  /*0ca0*/  @!P1 FFMA R3, R12, R19, R3 ;  /* 0x000000130c039223 */ /* 0x000fe20000000003 */
[----:B------:R-:W-:-:S09]  /*0cb0*/  IADD3 R21, R7, 0x10000, RZ ;  /* 0x0001000007157810 */ /* 0x000fd20007ffe0ff */
.L_x_3:
[----:B------:R-:W-:-:S13]  /*0cc0*/  ISETP.LT.OR P0, PT, R25, R2, P0 ;  /* 0x000000021900720c */ /* 0x000fda0000701670 */
[----:B------:R-:W-:Y:S05]  /*0cd0*/  @!P0 BRA `(.L_x_0) ;  /* 0x0000000000748947 */ /* 0x000fea0003800000 */
[----:B------:R-:W1:Y:S01]  /*0ce0*/  LDC.64 R16, c[0x0][0x210] ;  /* 0x00008400ff107b82 */ /* 0x000e620000000a00 */
[----:B------:R-:W-:Y:S02]  /*0cf0*/  IADD3 R25, R6, R25, RZ ;  /* 0x0000001906197210 */ /* 0x000fe40007ffe0ff */
[----:B------:R-:W-:Y:S02]  /*0d00*/  MOV R9, RZ ;  /* 0x000000ff00097202 */ /* 0x000fe40000000f00 */
[----:B------:R-:W-:Y:S01]  /*0d10*/  ISETP.GE.AND P0, PT, R25, R2, PT ;  /* 0x000000021900720c */ /* 0x000fe20003f06270 */
[----:B------:R-:W-:Y:S02]  /*0d20*/  HFMA2.MMA R2, -RZ, RZ, 0, 0 ;  /* 0x00000000ff027435 */ /* 0x000fe400000001ff */
[----:B------:R-:W2:Y:S08]  /*0d30*/  LDC.64 R14, c[0x0][0x218] ;  /* 0x00008600ff0e7b82 */ /* 0x000eb00000000a00 */
[----:B------:R-:W3:Y:S08]  /*0d40*/  LDC.64 R10, c[0x0][0x220] ;  /* 0x00008800ff0a7b82 */ /* 0x000ef00000000a00 */
[----:B------:R-:W4:Y:S01]  /*0d50*/  LDC.64 R12, c[0x0][0x228] ;  /* 0x00008a00ff0c7b82 */ /* 0x000f220000000a00 */
[----:B-1----:R-:W-:Y:S01]  /*0d60*/  IMAD.WIDE R6, R21, 0x2, R16 ;  /* 0x0000000215067825 */ /* 0x002fe200078e0210 */
[----:B------:R-:W-:-:S04]  /*0d70*/  CS2R R16, SRZ ;  /* 0x0000000000107805 */ /* 0x000fc8000001ff00 */
[----:B------:R-:W5:Y:S01]  /*0d80*/  @!P0 LDG.E.EF R2, desc[UR6][R6.64] ;  /* 0x0000000606028981 */ /* 0x000f62000c0e1900 */
[----:B--2---:R-:W-:-:S05]  /*0d90*/  IMAD.WIDE R14, R21, 0x2, R14 ;  /* 0x00000002150e7825 */ /* 0x004fca00078e020e */
[----:B------:R-:W2:Y:S01]  /*0da0*/  @!P0 LDG.E.EF R9, desc[UR6][R14.64] ;  /* 0x000000060e098981 */ /* 0x000ea2000c0e1900 */
[----:B---3--:R-:W-:-:S05]  /*0db0*/  IMAD.WIDE R10, R21, 0x2, R10 ;  /* 0x00000002150a7825 */ /* 0x008fca00078e020a */
[----:B------:R-:W3:Y:S01]  /*0dc0*/  @!P0 LDG.E.EF R16, desc[UR6][R10.64] ;  /* 0x000000060a108981 */ /* 0x000ee2000c0e1900 */
[----:B----4-:R-:W-:-:S05]  /*0dd0*/  IMAD.WIDE R12, R25, 0x4, R12 ;  /* 0x00000004190c7825 */ /* 0x010fca00078e020c */
[----:B------:R-:W4:Y:S01]  /*0de0*/  @!P0 LDG.E.EL R17, desc[UR6][R12.64] ;  /* 0x000000060c118981 */ /* 0x000f22000c2e1900 */
[----:B-----5:R-:W-:Y:S02]  /*0df0*/  HADD2.F32 R18, -RZ, R2.H0_H0 ;  /* 0x20000002ff127230 */ /* 0x020fe40000004100 */
[----:B------:R-:W-:Y:S02]  /*0e00*/  HADD2.F32 R2, -RZ, R2.H1_H1 ;  /* 0x30000002ff027230 */ /* 0x000fe40000004100 */
[----:B--2---:R-:W-:Y:S02]  /*0e10*/  HADD2.F32 R19, -RZ, R9.H0_H0 ;  /* 0x20000009ff137230 */ /* 0x004fe40000004100 */
[----:B------:R-:W-:Y:S02]  /*0e20*/  HADD2.F32 R9, -RZ, R9.H1_H1 ;  /* 0x30000009ff097230 */ /* 0x000fe40000004100 */
[----:B---3--:R-:W-:Y:S02]  /*0e30*/  HADD2.F32 R20, -RZ, R16.H0_H0 ;  /* 0x20000010ff147230 */ /* 0x008fe40000004100 */
[----:B------:R-:W-:-:S02]  /*0e40*/  HADD2.F32 R16, -RZ, R16.H1_H1 ;  /* 0x30000010ff107230 */ /* 0x000fc40000004100 */
[----:B------:R-:W-:Y:S01]  /*0e50*/  FADD R2, R2, R9 ;  /* 0x0000000902027221 */ /* 0x000fe20000000000 */
[----:B------:R-:W-:Y:S01]  /*0e60*/  FADD R7, R18, R19 ;  /* 0x0000001312077221 */ /* 0x000fe20000000000 */
[-C--:B----4-:R-:W-:Y:S01]  /*0e70*/  FMUL R6, R20, R17.reuse ;  /* 0x0000001114067220 */ /* 0x090fe20000400000 */
[----:B------:R-:W-:-:S03]  /*0e80*/  FMUL R9, R16, R17 ;  /* 0x0000001110097220 */ /* 0x000fc60000400000 */
[----:B------:R-:W-:Y:S01]  /*0e90*/  @!P0 FFMA R8, R7, R6, R8 ;  /* 0x0000000607088223 */ /* 0x000fe20000000008 */
[----:B------:R-:W-:-:S07]  /*0ea0*/  @!P0 FFMA R3, R2, R9, R3 ;  /* 0x0000000902038223 */ /* 0x000fce0000000003 */
.L_x_0:
[----:B------:R-:W1:Y:S01]  /*0eb0*/  SHFL.BFLY PT, R7, R8, 0x10, 0x1f ;  /* 0x0e001f0008077f89 */ /* 0x000e6200000e0000 */
[----:B------:R-:W2:Y:S01]  /*0ec0*/  S2UR UR5, SR_CgaCtaId ;  /* 0x00000000000579c3 */ /* 0x000ea20000008800 */
[C---:B------:R-:W-:Y:S01]  /*0ed0*/  LOP3.LUT P0, RZ, R0.reuse, 0x1c, RZ, 0xc0, !PT ;  /* 0x0000001c00ff7812 */ /* 0x040fe2000780c0ff */
[----:B------:R-:W-:Y:S01]  /*0ee0*/  UMOV UR4, 0x400 ;  /* 0x0000040000047882 */ /* 0x000fe20000000000 */
[----:B------:R-:W3:Y:S01]  /*0ef0*/  SHFL.BFLY PT, R2, R3, 0x10, 0x1f ;  /* 0x0e001f0003027f89 */ /* 0x000ee200000e0000 */
[----:B------:R-:W-:Y:S01]  /*0f00*/  ISETP.GE.AND P1, PT, R0, 0x10, PT ;  /* 0x000000100000780c */ /* 0x000fe20003f26270 */
[----:B-1----:R-:W-:Y:S01]  /*0f10*/  FADD R7, R7, R8 ;  /* 0x0000000807077221 */ /* 0x002fe20000000000 */
[----:B------:R-:W-:Y:S01]  /*0f20*/  SHF.L.U32 R8, R4, 0x3, RZ ;  /* 0x0000000304087819 */ /* 0x000fe200000006ff */
[----:B--2---:R-:W-:Y:S01]  /*0f30*/  UPRMT UR4, UR5, 0x654, UR4 ;  /* 0x0000065405047896 */ /* 0x004fe20008000004 */
[----:B---3--:R-:W-:Y:S01]  /*0f40*/  FADD R6, R2, R3 ;  /* 0x0000000302067221 */ /* 0x008fe20000000000 */
[----:B------:R-:W-:Y:S01]  /*0f50*/  SHF.R.U32.HI R3, RZ, 0x3, R0 ;  /* 0x00000003ff037819 */ /* 0x000fe20000011600 */
[----:B------:R-:W1:Y:S03]  /*0f60*/  SHFL.BFLY PT, R2, R7, 0x8, 0x1f ;  /* 0x0d001f0007027f89 */ /* 0x000e6600000e0000 */
[----:B------:R-:W-:Y:S01]  /*0f70*/  LOP3.LUT R3, R8, 0x4, R3, 0xf8, !PT ;  /* 0x0000000408037812 */ /* 0x000fe200078ef803 */
[----:B------:R-:W2:Y:S01]  /*0f80*/  SHFL.BFLY PT, R9, R6, 0x8, 0x1f ;  /* 0x0d001f0006097f89 */ /* 0x000ea200000e0000 */
[----:B-1----:R-:W-:Y:S01]  /*0f90*/  FADD R2, R7, R2 ;  /* 0x0000000207027221 */ /* 0x002fe20000000000 */
[----:B--2---:R-:W-:Y:S01]  /*0fa0*/  FADD R10, R6, R9 ;  /* 0x00000009060a7221 */ /* 0x004fe20000000000 */
[----:B------:R-:W-:-:S03]  /*0fb0*/  LEA R6, R0, UR4, 0x2 ;  /* 0x0000000400067c11 */ /* 0x000fc6000f8e10ff */
[----:B------:R-:W1:Y:S04]  /*0fc0*/  SHFL.BFLY PT, R9, R2, 0x4, 0x1f ;  /* 0x0c801f0002097f89 */ /* 0x000e6800000e0000 */
[----:B------:R-:W2:Y:S01]  /*0fd0*/  SHFL.BFLY PT, R11, R10, 0x4, 0x1f ;  /* 0x0c801f000a0b7f89 */ /* 0x000ea200000e0000 */
[----:B-1----:R-:W-:Y:S01]  /*0fe0*/  FADD R14, R2, R9 ;  /* 0x00000009020e7221 */ /* 0x002fe20000000000 */
[----:B------:R-:W-:Y:S01]  /*0ff0*/  LOP3.LUT R2, R0, 0x1, RZ, 0xc0, !PT ;  /* 0x0000000100027812 */ /* 0x000fe200078ec0ff */
[----:B--2---:R-:W-:-:S03]  /*1000*/  FADD R16, R10, R11 ;  /* 0x0000000b0a107221 */ /* 0x004fc60000000000 */
[----:B------:R-:W-:Y:S04]  /*1010*/  @!P0 STS [R3+UR4], R14 ;  /* 0x0000000e03008988 */ /* 0x000fe80008000804 */
[----:B------:R1:W-:Y:S01]  /*1020*/  @!P0 STS [R3+UR4+0x8], R16 ;  /* 0x0000081003008988 */ /* 0x0003e20008000804 */
[----:B------:R-:W-:Y:S01]  /*1030*/  BAR.SYNC.DEFER_BLOCKING 0x0 ;  /* 0x0000000000007b1d */ /* 0x000fe20000010000 */
[----:B------:R-:W-:Y:S02]  /*1040*/  ISETP.NE.U32.AND P0, PT, R2, 0x1, PT ;  /* 0x000000010200780c */ /* 0x000fe40003f05070 */
[C---:B------:R-:W-:Y:S02]  /*1050*/  LOP3.LUT R2, R0.reuse, 0x7, RZ, 0xc0, !PT ;  /* 0x0000000700027812 */ /* 0x040fe400078ec0ff */
[----:B------:R-:W-:-:S02]  /*1060*/  ISETP.LT.AND P0, PT, R0, 0x10, P0 ;  /* 0x000000100000780c */ /* 0x000fc40000701270 */
[----:B-1----:R-:W-:-:S05]  /*1070*/  IADD3 R3, R8, UR4, RZ ;  /* 0x0000000408037c10 */ /* 0x002fca000fffe0ff */
[----:B------:R-:W-:Y:S01]  /*1080*/  IMAD R3, R4, -0x4, R3 ;  /* 0xfffffffc04037824 */ /* 0x000fe200078e0203 */
[----:B------:R-:W-:Y:S01]  /*1090*/  LEA R4, R2, UR4, 0x2 ;  /* 0x0000000402047c11 */ /* 0x000fe2000f8e10ff */
[----:B------:R-:W1:Y:S04]  /*10a0*/  @!P1 LDS R12, [R6] ;  /* 0x00000000060c9984 */ /* 0x000e680000000800 */
[----:B-1----:R-:W1:Y:S02]  /*10b0*/  SHFL.BFLY PT, R7, R12, 0x1, 0x1f ;  /* 0x0c201f000c077f89 */ /* 0x002e6400000e0000 */
[----:B-1----:R-:W-:-:S05]  /*10c0*/  FADD R7, R12, R7 ;  /* 0x000000070c077221 */ /* 0x002fca0000000000 */
[----:B------:R-:W-:Y:S01]  /*10d0*/  @P0 STS [R6], R7 ;  /* 0x0000000706000388 */ /* 0x000fe20000000800 */
[----:B------:R-:W-:Y:S01]  /*10e0*/  BAR.SYNC.DEFER_BLOCKING 0x0 ;  /* 0x0000000000007b1d */ /* 0x000fe20000010000 */
[----:B------:R-:W-:-:S05]  /*10f0*/  LOP3.LUT P0, RZ, R0, 0x38, RZ, 0xc0, !PT ;  /* 0x0000003800ff7812 */ /* 0x000fca000780c0ff */
[----:B------:R-:W-:Y:S04]  /*1100*/  LDS R10, [R8+UR4] ;  /* 0x00000004080a7984 */ /* 0x000fe80008000800 */
[----:B------:R-:W1:Y:S01]  /*1110*/  LDS R11, [R8+UR4+0x8] ;  /* 0x00000804080b7984 */ /* 0x000e620008000800 */
[----:B------:R-:W-:Y:S06]  /*1120*/  BAR.SYNC.DEFER_BLOCKING 0x0 ;  /* 0x0000000000007b1d */ /* 0x000fec0000010000 */
[----:B-1----:R1:W-:Y:S02]  /*1130*/  STS.64 [R3], R10 ;  /* 0x0000000a03007388 */ /* 0x0023e40000000a00 */
[----:B------:R-:W-:Y:S06]  /*1140*/  BAR.SYNC.DEFER_BLOCKING 0x0 ;  /* 0x0000000000007b1d */ /* 0x000fec0000010000 */
[----:B-1----:R-:W-:Y:S05]  /*1150*/  @P0 EXIT ;  /* 0x000000000000094d */ /* 0x002fea0003800000 */
[----:B------:R-:W0:Y:S01]  /*1160*/  LDS R4, [R4] ;  /* 0x0000000004047984 */ /* 0x000e220000000800 */
[----:B------:R-:W1:Y:S01]  /*1170*/  LDC.64 R2, c[0x0][0x230] ;  /* 0x00008c00ff027b82 */ /* 0x000e620000000a00 */
[----:B------:R-:W-:-:S05]  /*1180*/  LOP3.LUT R5, R5, 0x7, R0, 0xf8, !PT ;  /* 0x0000000705057812 */ /* 0x000fca00078ef800 */
[----:B-1----:R-:W-:Y:S01]  /*1190*/  IMAD.WIDE R2, R5, 0x2, R2 ;  /* 0x0000000205027825 */ /* 0x002fe200078e0202 */
[----:B0-----:R-:W-:-:S05]  /*11a0*/  F2FP.F16.F32.PACK_AB R0, RZ, R4 ;  /* 0x00000004ff00723e */ /* 0x001fca00000000ff */
[----:B------:R-:W-:Y:S01]  /*11b0*/  STG.E.U16 desc[UR6][R2.64], R0 ;  /* 0x0000000002007986 */ /* 0x000fe2000c101506 */
[----:B------:R-:W-:Y:S05]  /*11c0*/  EXIT ;  /* 0x000000000000794d */ /* 0x000fea0003800000 */
.L_x_4:
[----:B------:R-:W-:-:S00]  /*11d0*/  BRA `(.L_x_4) ;  /* 0xfffffffc00fc7947 */ /* 0x000fc0000383ffff */
[----:B------:R-:W-:-:S00]  /*11e0*/  NOP ;  /* 0x0000000000007918 */ /* 0x000fc00000000000 */
        /* <DEDUP_REMOVED lines=9> */
.L_x_5:


//--------------------- .nv.shared.triton_red_fused__to_copy_add_mul_sum_5 --------------------------
	.section	.nv.shared.triton_red_fused__to_copy_add_mul_sum_5,"aw",@nobits
	.sectionflags	@""
	.align	16
	.zero		1024


//--------------------- .nv.constant0.triton_red_fused__to_copy_add_mul_sum_5 --------------------------
	.section	.nv.constant0.triton_red_fused__to_copy_add_mul_sum_5,"a",@progbits
	.sectionflags	@""
	.align	4
.nv.constant0.triton_red_fused__to_copy_add_mul_sum_5:
	.zero		584
